	.headerflags	@"EF_CUDA_TEXMODE_UNIFIED EF_CUDA_64BIT_ADDRESS EF_CUDA_ACCELERATORS EF_CUDA_SM90 EF_CUDA_VIRTUAL_SM(EF_CUDA_SM90)"
	.elftype	@"ET_EXEC"


//--------------------- .nv.info                  --------------------------
	.section	.nv.info,"",@"SHT_CUDA_INFO"
	.align	4


	//----- nvinfo : EIATTR_REGCOUNT
	.align		4
        /*0000*/ 	.byte	0x04, 0x2f
        /*0002*/ 	.short	(.L_1 - .L_0)
	.align		4
.L_0:
        /*0004*/ 	.word	index@(triton_mm)
        /*0008*/ 	.word	0x0000003a


	//----- nvinfo : EIATTR_MIN_STACK_SIZE
	.align		4
.L_1:
        /*000c*/ 	.byte	0x04, 0x12
        /*000e*/ 	.short	(.L_3 - .L_2)
	.align		4
.L_2:
        /*0010*/ 	.word	index@(triton_mm)
        /*0014*/ 	.word	0x00000000


	//----- nvinfo : EIATTR_FRAME_SIZE
	.align		4
.L_3:
        /*0018*/ 	.byte	0x04, 0x11
        /*001a*/ 	.short	(.L_5 - .L_4)
	.align		4
.L_4:
        /*001c*/ 	.word	index@(triton_mm)
        /*0020*/ 	.word	0x00000000


	//----- nvinfo : EIATTR_MIN_STACK_SIZE
	.align		4
.L_5:
        /*0024*/ 	.byte	0x04, 0x12
        /*0026*/ 	.short	(.L_7 - .L_6)
	.align		4
.L_6:
        /*0028*/ 	.word	index@(triton_mm)
        /*002c*/ 	.word	0x00000000
.L_7:


//--------------------- .nv.info.triton_mm        --------------------------
	.section	.nv.info.triton_mm,"",@"SHT_CUDA_INFO"
	.sectionflags	@""
	.align	4


	//----- nvinfo : EIATTR_CUDA_API_VERSION
	.align		4
        /*0000*/ 	.byte	0x04, 0x37
        /*0002*/ 	.short	(.L_9 - .L_8)
.L_8:
        /*0004*/ 	.word	0x0000007c


	//----- nvinfo : EIATTR_KPARAM_INFO
	.align		4
.L_9:
        /*0008*/ 	.byte	0x04, 0x17
        /*000a*/ 	.short	(.L_11 - .L_10)
.L_10:
        /*000c*/ 	.word	0x00000000
        /*0010*/ 	.short	0x0004
        /*0012*/ 	.short	0x001c
        /*0014*/ 	.byte	0x00, 0xf0, 0x11, 0x00


	//----- nvinfo : EIATTR_KPARAM_INFO
	.align		4
.L_11:
        /*0018*/ 	.byte	0x04, 0x17
        /*001a*/ 	.short	(.L_13 - .L_12)
.L_12:
        /*001c*/ 	.word	0x00000000
        /*0020*/ 	.short	0x0003
        /*0022*/ 	.short	0x0018
        /*0024*/ 	.byte	0x00, 0xf0, 0x11, 0x00


	//----- nvinfo : EIATTR_KPARAM_INFO
	.align		4
.L_13:
        /*0028*/ 	.byte	0x04, 0x17
        /*002a*/ 	.short	(.L_15 - .L_14)
.L_14:
        /*002c*/ 	.word	0x00000000
        /*0030*/ 	.short	0x0002
        /*0032*/ 	.short	0x0010
        /*0034*/ 	.byte	0x00, 0xf0, 0x21, 0x00


	//----- nvinfo : EIATTR_KPARAM_INFO
	.align		4
.L_15:
        /*0038*/ 	.byte	0x04, 0x17
        /*003a*/ 	.short	(.L_17 - .L_16)
.L_16:
        /*003c*/ 	.word	0x00000000
        /*0040*/ 	.short	0x0001
        /*0042*/ 	.short	0x0008
        /*0044*/ 	.byte	0x00, 0xf0, 0x21, 0x00


	//----- nvinfo : EIATTR_KPARAM_INFO
	.align		4
.L_17:
        /*0048*/ 	.byte	0x04, 0x17
        /*004a*/ 	.short	(.L_19 - .L_18)
.L_18:
        /*004c*/ 	.word	0x00000000
        /*0050*/ 	.short	0x0000
        /*0052*/ 	.short	0x0000
        /*0054*/ 	.byte	0x00, 0xf0, 0x21, 0x00


	//----- nvinfo : EIATTR_SPARSE_MMA_MASK
	.align		4
.L_19:
        /*0058*/ 	.byte	0x03, 0x50
        /*005a*/ 	.short	0x0000


	//----- nvinfo : EIATTR_MAXREG_COUNT
	.align		4
        /*005c*/ 	.byte	0x03, 0x1b
        /*005e*/ 	.short	0x00ff


	//----- nvinfo : EIATTR_COOP_GROUP_MASK_REGIDS
	.align		4
        /*0060*/ 	.byte	0x04, 0x29
        /*0062*/ 	.short	(.L_21 - .L_20)


	//   ....[0]....
.L_20:
        /*0064*/ 	.word	0xffffffff


	//----- nvinfo : EIATTR_COOP_GROUP_INSTR_OFFSETS
	.align		4
.L_21:
        /*0068*/ 	.byte	0x04, 0x28
        /*006a*/ 	.short	(.L_23 - .L_22)


	//   ....[0]....
.L_22:
        /*006c*/ 	.word	0x000008b0


	//----- nvinfo : EIATTR_EXIT_INSTR_OFFSETS
	.align		4
.L_23:
        /*0070*/ 	.byte	0x04, 0x1c
        /*0072*/ 	.short	(.L_25 - .L_24)


	//   ....[0]....
.L_24:
        /*0074*/ 	.word	0x00000050


	//   ....[1]....
        /*0078*/ 	.word	0x00000f40


	//   ....[2]....
        /*007c*/ 	.word	0x00000f90


	//----- nvinfo : EIATTR_MAX_THREADS
	.align		4
.L_25:
        /*0080*/ 	.byte	0x04, 0x05
        /*0082*/ 	.short	(.L_27 - .L_26)
.L_26:
        /*0084*/ 	.word	0x00000080
        /*0088*/ 	.word	0x00000001
        /*008c*/ 	.word	0x00000001


	//----- nvinfo : EIATTR_CBANK_PARAM_SIZE
	.align		4
.L_27:
        /*0090*/ 	.byte	0x03, 0x19
        /*0092*/ 	.short	0x0020


	//----- nvinfo : EIATTR_PARAM_CBANK
	.align		4
        /*0094*/ 	.byte	0x04, 0x0a
        /*0096*/ 	.short	(.L_29 - .L_28)
	.align		4
.L_28:
        /*0098*/ 	.word	index@(.nv.constant0.triton_mm)
        /*009c*/ 	.short	0x0210
        /*009e*/ 	.short	0x0020


	//----- nvinfo : EIATTR_SW_WAR
	.align		4
.L_29:
        /*00a0*/ 	.byte	0x04, 0x36
        /*00a2*/ 	.short	(.L_31 - .L_30)
.L_30:
        /*00a4*/ 	.word	0x00000008
.L_31:


//--------------------- .nv.callgraph             --------------------------
	.section	.nv.callgraph,"",@"SHT_CUDA_CALLGRAPH"
	.align	4
	.sectionentsize	8
	.align		4
        /*0000*/ 	.word	0x00000000
	.align		4
        /*0004*/ 	.word	0xffffffff
	.align		4
        /*0008*/ 	.word	0x00000000
	.align		4
        /*000c*/ 	.word	0xfffffffe
	.align		4
        /*0010*/ 	.word	0x00000000
	.align		4
        /*0014*/ 	.word	0xfffffffd
	.align		4
        /*0018*/ 	.word	0x00000000
	.align		4
        /*001c*/ 	.word	0xfffffffc


//--------------------- .text.triton_mm           --------------------------
	.section	.text.triton_mm,"ax",@progbits
	.sectionflags	@"SHF_BARRIERS=1"
	.align	128
        .global         triton_mm
        .type           triton_mm,@function
        .size           triton_mm,(.L_x_2 - triton_mm)
        .other          triton_mm,@"STO_CUDA_ENTRY STV_DEFAULT"
triton_mm:
.text.triton_mm:
[----:B------:R-:W1:Y:S02]  /*0000*/  LDC R1, c[0x0][0x28] ;  /* 0x00000a00ff017b82 */ /* 0x000e640000000800 */
[----:B------:R-:W2:Y:S02]  /*0010*/  LDC.64 R4, c[0x0][0x228] ;  /* 0x00008a00ff047b82 */ /* 0x000ea40000000a00 */
[----:B--2---:R-:W-:-:S04]  /*0020*/  IMAD.IADD R5, R5, 0x1, R4 ;  /* 0x0000000105057824 */ /* 0x004fc800078e0204 */
[----:B------:R-:W-:-:S05]  /*0030*/  IMAD R0, R5, 0xc00, RZ ;  /* 0x00000c0005007824 */ /* 0x000fca00078e02ff */
[----:B------:R-:W-:-:S13]  /*0040*/  ISETP.NE.AND P0, PT, R0, RZ, PT ;  /* 0x000000ff0000720c */ /* 0x000fda0003f05270 */
[----:B------:R-:W-:Y:S05]  /*0050*/  @!P0 EXIT ;  /* 0x000000000000894d */ /* 0x000fea0003800000 */
[----:B------:R-:W2:Y:S01]  /*0060*/  S2R R11, SR_CTAID.X ;  /* 0x00000000000b7919 */ /* 0x000ea20000002500 */
[----:B------:R-:W-:Y:S01]  /*0070*/  VIADD R0, R5, 0x3f ;  /* 0x0000003f05007836 */ /* 0x000fe20000000000 */
[----:B------:R-:W-:Y:S01]  /*0080*/  IABS R21, R5 ;  /* 0x0000000500157213 */ /* 0x000fe20000000000 */
[----:B------:R-:W3:Y:S01]  /*0090*/  S2UR UR8, SR_CgaCtaId ;  /* 0x00000000000879c3 */ /* 0x000ee20000008800 */
[----:B------:R-:W-:Y:S01]  /*00a0*/  UMOV UR4, 0x400 ;  /* 0x0000040000047882 */ /* 0x000fe20000000000 */
[----:B------:R-:W-:Y:S01]  /*00b0*/  ULDC.64 UR10, c[0x0][0x208] ;  /* 0x00008200000a7ab9 */ /* 0x000fe20000000a00 */
[----:B------:R-:W-:Y:S02]  /*00c0*/  SHF.R.S32.HI R3, RZ, 0x1f, R0 ;  /* 0x0000001fff037819 */ /* 0x000fe40000011400 */
[----:B------:R-:W-:Y:S02]  /*00d0*/  CS2R R24, SRZ ;  /* 0x0000000000187805 */ /* 0x000fe4000001ff00 */
[----:B------:R-:W-:-:S02]  /*00e0*/  CS2R R26, SRZ ;  /* 0x00000000001a7805 */ /* 0x000fc4000001ff00 */
[----:B------:R-:W-:Y:S02]  /*00f0*/  CS2R R28, SRZ ;  /* 0x00000000001c7805 */ /* 0x000fe4000001ff00 */
[----:B------:R-:W-:Y:S02]  /*0100*/  LEA.HI R3, R3, R0, RZ, 0x6 ;  /* 0x0000000003037211 */ /* 0x000fe400078f30ff */
[----:B------:R-:W-:Y:S02]  /*0110*/  CS2R R30, SRZ ;  /* 0x00000000001e7805 */ /* 0x000fe4000001ff00 */
[----:B------:R-:W-:Y:S02]  /*0120*/  CS2R R32, SRZ ;  /* 0x0000000000207805 */ /* 0x000fe4000001ff00 */
[----:B------:R-:W-:Y:S02]  /*0130*/  CS2R R34, SRZ ;  /* 0x0000000000227805 */ /* 0x000fe4000001ff00 */
[----:B------:R-:W-:-:S02]  /*0140*/  CS2R R36, SRZ ;  /* 0x0000000000247805 */ /* 0x000fc4000001ff00 */
[----:B------:R-:W-:Y:S02]  /*0150*/  CS2R R38, SRZ ;  /* 0x0000000000267805 */ /* 0x000fe4000001ff00 */
[----:B------:R-:W-:Y:S02]  /*0160*/  CS2R R40, SRZ ;  /* 0x0000000000287805 */ /* 0x000fe4000001ff00 */
[----:B------:R-:W-:Y:S02]  /*0170*/  CS2R R42, SRZ ;  /* 0x00000000002a7805 */ /* 0x000fe4000001ff00 */
[----:B------:R-:W-:Y:S02]  /*0180*/  CS2R R44, SRZ ;  /* 0x00000000002c7805 */ /* 0x000fe4000001ff00 */
[----:B------:R-:W-:Y:S02]  /*0190*/  CS2R R46, SRZ ;  /* 0x00000000002e7805 */ /* 0x000fe4000001ff00 */
[----:B------:R-:W-:-:S02]  /*01a0*/  CS2R R48, SRZ ;  /* 0x0000000000307805 */ /* 0x000fc4000001ff00 */
[----:B------:R-:W-:Y:S02]  /*01b0*/  CS2R R50, SRZ ;  /* 0x0000000000327805 */ /* 0x000fe4000001ff00 */
[----:B------:R-:W-:Y:S02]  /*01c0*/  CS2R R52, SRZ ;  /* 0x0000000000347805 */ /* 0x000fe4000001ff00 */
[----:B------:R-:W-:Y:S01]  /*01d0*/  CS2R R54, SRZ ;  /* 0x0000000000367805 */ /* 0x000fe2000001ff00 */
[----:B------:R-:W-:Y:S01]  /*01e0*/  UMOV UR9, 0xffffffff ;  /* 0xffffffff00097882 */ /* 0x000fe20000000000 */
[----:B---3--:R-:W-:Y:S01]  /*01f0*/  UPRMT UR8, UR8, 0x654, UR4 ;  /* 0x0000065408087896 */ /* 0x008fe20008000004 */
[C---:B--2---:R-:W-:Y:S01]  /*0200*/  IMAD.HI R2, R11.reuse, 0x2aaaaaab, RZ ;  /* 0x2aaaaaab0b027827 */ /* 0x044fe200078e02ff */
[----:B------:R-:W-:Y:S02]  /*0210*/  IABS R13, R11 ;  /* 0x0000000b000d7213 */ /* 0x000fe40000000000 */
[----:B------:R-:W-:-:S02]  /*0220*/  ISETP.GE.AND P1, PT, R11, RZ, PT ;  /* 0x000000ff0b00720c */ /* 0x000fc40003f26270 */
[----:B------:R-:W-:-:S04]  /*0230*/  SHF.R.U32.HI R7, RZ, 0x1f, R2 ;  /* 0x0000001fff077819 */ /* 0x000fc80000011602 */
[----:B------:R-:W-:-:S05]  /*0240*/  LEA.HI.SX32 R4, R2, R7, 0x1a ;  /* 0x0000000702047211 */ /* 0x000fca00078fd2ff */
[----:B------:R-:W-:-:S05]  /*0250*/  IMAD.SHL.U32 R0, R4, 0x8, RZ ;  /* 0x0000000804007824 */ /* 0x000fca00078e00ff */
[----:B------:R-:W-:-:S04]  /*0260*/  LEA.HI.SX32 R3, R3, -R0, 0x1a ;  /* 0x8000000003037211 */ /* 0x000fc800078fd2ff */
[----:B------:R-:W-:-:S04]  /*0270*/  VIMNMX R6, R3, 0x8, PT ;  /* 0x0000000803067848 */ /* 0x000fc80003fe0100 */
[-C--:B------:R-:W-:Y:S02]  /*0280*/  IABS R15, R6.reuse ;  /* 0x00000006000f7213 */ /* 0x080fe40000000000 */
[----:B------:R-:W-:Y:S02]  /*0290*/  IABS R10, R6 ;  /* 0x00000006000a7213 */ /* 0x000fe40000000000 */
[----:B------:R-:W2:Y:S03]  /*02a0*/  I2F.RP R7, R15 ;  /* 0x0000000f00077306 */ /* 0x000ea60000209400 */
[----:B------:R-:W-:Y:S01]  /*02b0*/  IMAD.MOV R17, RZ, RZ, -R10 ;  /* 0x000000ffff117224 */ /* 0x000fe200078e0a0a */
[----:B------:R-:W-:-:S05]  /*02c0*/  IABS R10, R5 ;  /* 0x00000005000a7213 */ /* 0x000fca0000000000 */
[----:B------:R-:W-:Y:S01]  /*02d0*/  IMAD.MOV R10, RZ, RZ, -R10 ;  /* 0x000000ffff0a7224 */ /* 0x000fe200078e0a0a */
[----:B--2---:R-:W2:Y:S02]  /*02e0*/  MUFU.RCP R7, R7 ;  /* 0x0000000700077308 */ /* 0x004ea40000001000 */
[----:B--2---:R-:W-:Y:S02]  /*02f0*/  VIADD R2, R7, 0xffffffe ;  /* 0x0ffffffe07027836 */ /* 0x004fe40000000000 */
[----:B------:R-:W2:Y:S04]  /*0300*/  S2R R7, SR_TID.X ;  /* 0x0000000000077919 */ /* 0x000ea80000002100 */
[----:B------:R3:W4:Y:S02]  /*0310*/  F2I.FTZ.U32.TRUNC.NTZ R3, R2 ;  /* 0x0000000200037305 */ /* 0x000724000021f000 */
[----:B---3--:R-:W-:-:S02]  /*0320*/  IMAD.MOV.U32 R2, RZ, RZ, RZ ;  /* 0x000000ffff027224 */ /* 0x008fc400078e00ff */
[----:B----4-:R-:W-:-:S04]  /*0330*/  IMAD.MOV R8, RZ, RZ, -R3 ;  /* 0x000000ffff087224 */ /* 0x010fc800078e0a03 */
[----:B------:R-:W-:-:S04]  /*0340*/  IMAD R9, R8, R15, RZ ;  /* 0x0000000f08097224 */ /* 0x000fc800078e02ff */
[----:B------:R-:W-:Y:S02]  /*0350*/  IMAD.HI.U32 R8, R3, R9, R2 ;  /* 0x0000000903087227 */ /* 0x000fe400078e0002 */
[----:B------:R-:W3:Y:S04]  /*0360*/  I2F.RP R9, R21 ;  /* 0x0000001500097306 */ /* 0x000ee80000209400 */
[----:B------:R-:W-:Y:S01]  /*0370*/  IMAD.HI.U32 R2, R8, R13, RZ ;  /* 0x0000000d08027227 */ /* 0x000fe200078e00ff */
[----:B--2---:R-:W-:-:S03]  /*0380*/  SHF.R.U32.HI R14, RZ, 0x1, R7 ;  /* 0x00000001ff0e7819 */ /* 0x004fc60000011607 */
[----:B------:R-:W-:Y:S01]  /*0390*/  IMAD R2, R2, R17, R13 ;  /* 0x0000001102027224 */ /* 0x000fe200078e020d */
[----:B------:R-:W-:Y:S01]  /*03a0*/  SGXT.U32 R14, R14, 0x6 ;  /* 0x000000060e0e781a */ /* 0x000fe20000000000 */
[----:B------:R-:W-:-:S03]  /*03b0*/  IMAD R13, R4, -0x180, R11 ;  /* 0xfffffe80040d7824 */ /* 0x000fc600078e020b */
[----:B------:R-:W-:Y:S01]  /*03c0*/  ISETP.GT.U32.AND P0, PT, R15, R2, PT ;  /* 0x000000020f00720c */ /* 0x000fe20003f04070 */
[----:B---3--:R-:W2:Y:S01]  /*03d0*/  MUFU.RCP R9, R9 ;  /* 0x0000000900097308 */ /* 0x008ea20000001000 */
[----:B------:R-:W-:-:S05]  /*03e0*/  IABS R19, R13 ;  /* 0x0000000d00137213 */ /* 0x000fca0000000000 */
[----:B------:R-:W-:-:S04]  /*03f0*/  IMAD.HI.U32 R8, R8, R19, RZ ;  /* 0x0000001308087227 */ /* 0x000fc800078e00ff */
[----:B------:R-:W-:Y:S02]  /*0400*/  IMAD R4, R8, R17, R19 ;  /* 0x0000001108047224 */ /* 0x000fe400078e0213 */
[--C-:B------:R-:W-:Y:S02]  /*0410*/  @!P0 IMAD.IADD R2, R2, 0x1, -R15.reuse ;  /* 0x0000000102028824 */ /* 0x100fe400078e0a0f */
[----:B--2---:R-:W-:Y:S01]  /*0420*/  VIADD R3, R9, 0xffffffe ;  /* 0x0ffffffe09037836 */ /* 0x004fe20000000000 */
[----:B------:R-:W-:Y:S02]  /*0430*/  LOP3.LUT R9, RZ, R6, RZ, 0x33, !PT ;  /* 0x00000006ff097212 */ /* 0x000fe400078e33ff */
[C---:B------:R-:W-:Y:S02]  /*0440*/  ISETP.GT.U32.AND P0, PT, R15.reuse, R2, PT ;  /* 0x000000020f00720c */ /* 0x040fe40003f04070 */
[----:B------:R-:W-:Y:S01]  /*0450*/  ISETP.GT.U32.AND P3, PT, R15, R4, PT ;  /* 0x000000040f00720c */ /* 0x000fe20003f64070 */
[----:B------:R-:W2:Y:S10]  /*0460*/  F2I.FTZ.U32.TRUNC.NTZ R3, R3 ;  /* 0x0000000300037305 */ /* 0x000eb4000021f000 */
[--C-:B------:R-:W-:Y:S01]  /*0470*/  @!P0 IMAD.IADD R2, R2, 0x1, -R15.reuse ;  /* 0x0000000102028824 */ /* 0x100fe200078e0a0f */
[----:B------:R-:W-:Y:S01]  /*0480*/  ISETP.NE.AND P0, PT, R6, RZ, PT ;  /* 0x000000ff0600720c */ /* 0x000fe20003f05270 */
[----:B------:R-:W-:Y:S01]  /*0490*/  @!P3 IMAD.IADD R4, R4, 0x1, -R15 ;  /* 0x000000010404b824 */ /* 0x000fe200078e0a0f */
[----:B------:R-:W-:Y:S01]  /*04a0*/  LOP3.LUT R6, R13, R6, RZ, 0x3c, !PT ;  /* 0x000000060d067212 */ /* 0x000fe200078e3cff */
[----:B------:R-:W-:-:S02]  /*04b0*/  @!P1 IMAD.MOV R2, RZ, RZ, -R2 ;  /* 0x000000ffff029224 */ /* 0x000fc400078e0a02 */
[----:B------:R-:W-:Y:S01]  /*04c0*/  @!P3 VIADD R8, R8, 0x1 ;  /* 0x000000010808b836 */ /* 0x000fe20000000000 */
[----:B------:R-:W-:Y:S02]  /*04d0*/  ISETP.GE.U32.AND P2, PT, R4, R15, PT ;  /* 0x0000000f0400720c */ /* 0x000fe40003f46070 */
[----:B------:R-:W-:Y:S01]  /*04e0*/  SEL R11, R9, R2, !P0 ;  /* 0x00000002090b7207 */ /* 0x000fe20004000000 */
[----:B------:R-:W-:Y:S01]  /*04f0*/  IMAD.MOV.U32 R2, RZ, RZ, RZ ;  /* 0x000000ffff027224 */ /* 0x000fe200078e00ff */
[----:B------:R-:W-:Y:S02]  /*0500*/  ISETP.GE.AND P1, PT, R6, RZ, PT ;  /* 0x000000ff0600720c */ /* 0x000fe40003f26270 */
[----:B------:R-:W-:Y:S01]  /*0510*/  SHF.R.U32.HI R6, RZ, 0x3, R7 ;  /* 0x00000003ff067819 */ /* 0x000fe20000011607 */
[----:B------:R-:W-:Y:S02]  /*0520*/  IMAD.IADD R11, R0, 0x1, R11 ;  /* 0x00000001000b7824 */ /* 0x000fe400078e020b */
[----:B--2---:R-:W-:-:S02]  /*0530*/  IMAD.MOV R0, RZ, RZ, -R3 ;  /* 0x000000ffff007224 */ /* 0x004fc400078e0a03 */
[----:B------:R-:W-:Y:S02]  /*0540*/  IMAD.SHL.U32 R12, R11, 0x40, RZ ;  /* 0x000000400b0c7824 */ /* 0x000fe400078e00ff */
[----:B------:R-:W-:Y:S02]  /*0550*/  IMAD R11, R0, R21, RZ ;  /* 0x00000015000b7224 */ /* 0x000fe400078e02ff */
[----:B------:R-:W-:Y:S01]  /*0560*/  @P2 VIADD R8, R8, 0x1 ;  /* 0x0000000108082836 */ /* 0x000fe20000000000 */
[----:B------:R-:W-:Y:S01]  /*0570*/  LOP3.LUT R16, R12, R14, RZ, 0xfc, !PT ;  /* 0x0000000e0c107212 */ /* 0x000fe200078efcff */
[----:B------:R-:W-:-:S03]  /*0580*/  IMAD.HI.U32 R2, R3, R11, R2 ;  /* 0x0000000b03027227 */ /* 0x000fc600078e0002 */
[----:B------:R-:W-:Y:S01]  /*0590*/  IABS R0, R16 ;  /* 0x0000001000007213 */ /* 0x000fe20000000000 */
[----:B------:R-:W-:-:S04]  /*05a0*/  @!P1 IMAD.MOV R8, RZ, RZ, -R8 ;  /* 0x000000ffff089224 */ /* 0x000fc800078e0a08 */
[----:B------:R-:W-:Y:S02]  /*05b0*/  IMAD.MOV.U32 R3, RZ, RZ, R0 ;  /* 0x000000ffff037224 */ /* 0x000fe400078e0000 */
[----:B------:R-:W-:Y:S02]  /*05c0*/  IMAD.MOV.U32 R0, RZ, RZ, R10 ;  /* 0x000000ffff007224 */ /* 0x000fe400078e000a */
[----:B------:R-:W-:Y:S01]  /*05d0*/  IMAD.HI.U32 R2, R2, R3, RZ ;  /* 0x0000000302027227 */ /* 0x000fe200078e00ff */
[----:B------:R-:W2:Y:S03]  /*05e0*/  LDC.64 R10, c[0x0][0x218] ;  /* 0x00008600ff0a7b82 */ /* 0x000ea60000000a00 */
[----:B------:R-:W-:Y:S01]  /*05f0*/  IMAD R2, R2, R0, R3 ;  /* 0x0000000002027224 */ /* 0x000fe200078e0203 */
[----:B------:R-:W-:Y:S02]  /*0600*/  SEL R3, R9, R8, !P0 ;  /* 0x0000000809037207 */ /* 0x000fe40004000000 */
[----:B------:R-:W-:-:S02]  /*0610*/  ISETP.NE.AND P0, PT, R5, RZ, PT ;  /* 0x000000ff0500720c */ /* 0x000fc40003f05270 */
[----:B------:R-:W-:Y:S01]  /*0620*/  ISETP.GT.U32.AND P2, PT, R21, R2, PT ;  /* 0x000000021500720c */ /* 0x000fe20003f44070 */
[----:B------:R-:W-:Y:S01]  /*0630*/  IMAD.SHL.U32 R3, R3, 0x40, RZ ;  /* 0x0000004003037824 */ /* 0x000fe200078e00ff */
[----:B------:R-:W3:Y:S04]  /*0640*/  LDC.64 R8, c[0x0][0x210] ;  /* 0x00008400ff087b82 */ /* 0x000ee80000000a00 */
[----:B------:R-:W-:-:S05]  /*0650*/  LOP3.LUT R4, R3, R14, RZ, 0xfc, !PT ;  /* 0x0000000e03047212 */ /* 0x000fca00078efcff */
[----:B------:R-:W-:-:S04]  /*0660*/  IMAD.HI R0, R4, 0x2aaaaaab, RZ ;  /* 0x2aaaaaab04007827 */ /* 0x000fc800078e02ff */
[----:B------:R-:W-:Y:S01]  /*0670*/  @!P2 IMAD.IADD R2, R2, 0x1, -R21 ;  /* 0x000000010202a824 */ /* 0x000fe200078e0a15 */
[----:B------:R-:W-:Y:S02]  /*0680*/  ISETP.GE.AND P2, PT, R16, RZ, PT ;  /* 0x000000ff1000720c */ /* 0x000fe40003f46270 */
[----:B------:R-:W-:Y:S02]  /*0690*/  SHF.R.U32.HI R15, RZ, 0x1f, R0 ;  /* 0x0000001fff0f7819 */ /* 0x000fe40000011600 */
[----:B------:R-:W-:Y:S02]  /*06a0*/  ISETP.GT.U32.AND P1, PT, R21, R2, PT ;  /* 0x000000021500720c */ /* 0x000fe40003f24070 */
[----:B------:R-:W-:Y:S01]  /*06b0*/  LEA.HI R15, R0, R15, RZ, 0x17 ;  /* 0x0000000f000f7211 */ /* 0x000fe200078fb8ff */
[----:B------:R-:W-:-:S04]  /*06c0*/  IMAD.SHL.U32 R0, R7, 0x8, RZ ;  /* 0x0000000807007824 */ /* 0x000fc800078e00ff */
[----:B------:R-:W-:Y:S01]  /*06d0*/  IMAD R15, R15, -0xc00, R4 ;  /* 0xfffff4000f0f7824 */ /* 0x000fe200078e0204 */
[----:B------:R-:W-:Y:S02]  /*06e0*/  LOP3.LUT R17, R0, 0x8, R7, 0x48, !PT ;  /* 0x0000000800117812 */ /* 0x000fe400078e4807 */
[----:B------:R-:W-:-:S03]  /*06f0*/  SHF.R.U32.HI R4, RZ, 0x5, R7 ;  /* 0x00000005ff047819 */ /* 0x000fc60000011607 */
[----:B------:R-:W-:Y:S02]  /*0700*/  @!P1 IMAD.IADD R2, R2, 0x1, -R21 ;  /* 0x0000000102029824 */ /* 0x000fe400078e0a15 */
[----:B------:R-:W-:Y:S02]  /*0710*/  IMAD R17, R14, 0x10, R17 ;  /* 0x000000100e117824 */ /* 0x000fe400078e0211 */
[----:B------:R-:W-:Y:S01]  /*0720*/  IMAD.MOV.U32 R13, RZ, RZ, R2 ;  /* 0x000000ffff0d7224 */ /* 0x000fe200078e0002 */
[----:B------:R-:W-:-:S03]  /*0730*/  LOP3.LUT R2, R0, 0x8, RZ, 0xc0, !PT ;  /* 0x0000000800027812 */ /* 0x000fc600078ec0ff */
[----:B------:R-:W-:Y:S01]  /*0740*/  @!P2 IMAD.MOV R13, RZ, RZ, -R13 ;  /* 0x000000ffff0da224 */ /* 0x000fe200078e0a0d */
[----:B------:R-:W-:Y:S01]  /*0750*/  @!P0 LOP3.LUT R13, RZ, R5, RZ, 0x33, !PT ;  /* 0x00000005ff0d8212 */ /* 0x000fe200078e33ff */
[----:B------:R-:W-:-:S04]  /*0760*/  IMAD R15, R15, 0xc00, R2 ;  /* 0x00000c000f0f7824 */ /* 0x000fc800078e0202 */
[----:B------:R-:W-:Y:S01]  /*0770*/  IMAD R13, R13, 0xc00, R2 ;  /* 0x00000c000d0d7824 */ /* 0x000fe200078e0202 */
[----:B------:R-:W-:Y:S01]  /*0780*/  SHF.R.U32.HI R2, RZ, 0x3, R7 ;  /* 0x00000003ff027819 */ /* 0x000fe20000011607 */
[----:B--2---:R-:W-:Y:S01]  /*0790*/  IMAD.WIDE R10, R15, 0x2, R10 ;  /* 0x000000020f0a7825 */ /* 0x004fe200078e020a */
[----:B------:R-:W-:-:S03]  /*07a0*/  LEA R15, R17, UR8, 0x1 ;  /* 0x00000008110f7c11 */ /* 0x000fc6000f8e08ff */
[----:B---3--:R-:W-:Y:S01]  /*07b0*/  IMAD.WIDE R8, R13, 0x2, R8 ;  /* 0x000000020d087825 */ /* 0x008fe200078e0208 */
[----:B------:R-:W-:Y:S02]  /*07c0*/  SGXT.U32 R13, R2, 0x4 ;  /* 0x00000004020d781a */ /* 0x000fe40000000000 */
[----:B------:R-:W-:Y:S02]  /*07d0*/  IADD3 R16, P0, R10, 0x20, RZ ;  /* 0x000000200a107810 */ /* 0x000fe40007f1e0ff */
[----:B------:R-:W-:Y:S01]  /*07e0*/  @!PT LDS RZ, [RZ] ;  /* 0x00000000fffff984 */ /* 0x000fe20000000800 */
[----:B------:R-:W-:Y:S01]  /*07f0*/  @!PT LDS RZ, [RZ] ;  /* 0x00000000fffff984 */ /* 0x000fe20000000800 */
[----:B------:R-:W-:Y:S01]  /*0800*/  @!PT LDS RZ, [RZ] ;  /* 0x00000000fffff984 */ /* 0x000fe20000000800 */
[----:B------:R-:W-:Y:S01]  /*0810*/  LDGSTS.E.BYPASS.128 [R15], desc[UR10][R8.64] ;  /* 0x00000000080f7fae */ /* 0x000fe2000b901c4a */
[----:B------:R-:W-:Y:S02]  /*0820*/  IADD3 R14, P1, R8, 0x20, RZ ;  /* 0x00000020080e7810 */ /* 0x000fe40007f3e0ff */
[----:B------:R-:W-:Y:S01]  /*0830*/  LOP3.LUT R2, R12, R13, RZ, 0xfc, !PT ;  /* 0x0000000d0c027212 */ /* 0x000fe200078efcff */
[----:B------:R-:W0:Y:S01]  /*0840*/  LDGDEPBAR ;  /* 0x00000000000079af */ /* 0x000e220000000000 */
[----:B------:R-:W-:Y:S01]  /*0850*/  IMAD.X R19, RZ, RZ, R11, P0 ;  /* 0x000000ffff137224 */ /* 0x000fe200000e060b */
[----:B------:R-:W-:Y:S01]  /*0860*/  CS2R R12, SRZ ;  /* 0x00000000000c7805 */ /* 0x000fe2000001ff00 */
[----:B------:R-:W-:Y:S01]  /*0870*/  IMAD.X R17, RZ, RZ, R9, P1 ;  /* 0x000000ffff117224 */ /* 0x000fe200008e0609 */
[----:B------:R2:W-:Y:S04]  /*0880*/  LDGSTS.E.BYPASS.128 [R15+0x1000], desc[UR10][R10.64] ;  /* 0x010000000a0f7fae */ /* 0x0005e8000b901c4a */
[----:B------:R-:W0:Y:S01]  /*0890*/  LDGDEPBAR ;  /* 0x00000000000079af */ /* 0x000e220000000000 */
[----:B--2---:R-:W-:-:S07]  /*08a0*/  LOP3.LUT R10, R4, 0x7fffffc, RZ, 0xc0, !PT ;  /* 0x07fffffc040a7812 */ /* 0x004fce00078ec0ff */
.L_x_0:
[----:B--2---:R-:W2:Y:S01]  /*08b0*/  SHFL.IDX PT, R8, R10, RZ, 0x1f ;  /* 0x00001fff0a087589 */ /* 0x004ea200000e0000 */
[----:B------:R-:W-:Y:S01]  /*08c0*/  UIADD3 UR9, UR9, 0x1, URZ ;  /* 0x0000000109097890 */ /* 0x000fe2000fffe03f */
[----:B------:R-:W-:-:S04]  /*08d0*/  DEPBAR.LE SB0, 0x0 ;  /* 0x000080000000791a */ /* 0x000fc80000000000 */
[----:B------:R-:W-:Y:S01]  /*08e0*/  UISETP.GE.AND UP0, UPT, UR9, 0x2, UPT ;  /* 0x000000020900788c */ /* 0x000fe2000bf06270 */
[----:B------:R-:W-:Y:S01]  /*08f0*/  BAR.SYNC.DEFER_BLOCKING 0x0 ;  /* 0x0000000000007b1d */ /* 0x000fe20000010000 */
[----:B------:R-:W-:Y:S01]  /*0900*/  VIADD R12, R12, 0x1 ;  /* 0x000000010c0c7836 */ /* 0x000fe20000000000 */
[C---:B------:R-:W-:Y:S01]  /*0910*/  ISETP.GE.U32.AND P0, PT, R13.reuse, 0xbf0, PT ;  /* 0x00000bf00d00780c */ /* 0x040fe20003f06070 */
[----:B------:R-:W-:Y:S01]  /*0920*/  USEL UR9, UR9, URZ, !UP0 ;  /* 0x0000003f09097287 */ /* 0x000fe2000c000000 */
[----:B------:R-:W-:Y:S02]  /*0930*/  IMAD.MOV.U32 R9, RZ, RZ, R17 ;  /* 0x000000ffff097224 */ /* 0x000fe400078e0011 */
[----:B------:R-:W-:Y:S01]  /*0940*/  ISETP.GE.AND P1, PT, R12, 0x2, PT ;  /* 0x000000020c00780c */ /* 0x000fe20003f26270 */
[----:B------:R-:W-:-:S03]  /*0950*/  VIADD R13, R13, 0x10 ;  /* 0x000000100d0d7836 */ /* 0x000fc60000000000 */
[----:B------:R-:W-:-:S05]  /*0960*/  SEL R12, R12, RZ, !P1 ;  /* 0x000000ff0c0c7207 */ /* 0x000fca0004800000 */
[----:B------:R-:W-:Y:S01]  /*0970*/  IMAD R11, R12, 0x800, R15 ;  /* 0x000008000c0b7824 */ /* 0x000fe200078e020f */
[----:B--2---:R-:W-:Y:S01]  /*0980*/  R2UR UR4, R8 ;  /* 0x00000000080472ca */ /* 0x004fe200000e0000 */
[----:B------:R-:W-:Y:S01]  /*0990*/  IMAD.MOV.U32 R8, RZ, RZ, R14 ;  /* 0x000000ffff087224 */ /* 0x000fe200078e000e */
[----:B------:R-:W-:Y:S01]  /*09a0*/  IADD3 R14, P2, R14, 0x20, RZ ;  /* 0x000000200e0e7810 */ /* 0x000fe20007f5e0ff */
[----:B------:R-:W-:-:S04]  /*09b0*/  WARPGROUP.ARRIVE ;  /* 0x00000000000079c5 */ /* 0x000fc80000000000 */
[----:B------:R-:W-:-:S06]  /*09c0*/  IMAD.X R17, RZ, RZ, R17, P2 ;  /* 0x000000ffff117224 */ /* 0x000fcc00010e0611 */
[----:B------:R-:W-:Y:S02]  /*09d0*/  USHF.L.U32 UR5, UR4, 0x5, URZ ;  /* 0x0000000504057899 */ /* 0x000fe4000800063f */
[----:B------:R-:W-:Y:S02]  /*09e0*/  ULEA UR4, UR9, UR8, 0xb ;  /* 0x0000000809047291 */ /* 0x000fe4000f8e583f */
[----:B------:R-:W-:Y:S02]  /*09f0*/  ULOP3.LUT UR5, UR5, 0x60, URZ, 0xc0, !UPT ;  /* 0x0000006005057892 */ /* 0x000fe4000f8ec03f */
[----:B------:R-:W-:Y:S02]  /*0a00*/  USHF.R.U32.HI UR6, URZ, 0x4, UR4 ;  /* 0x000000043f067899 */ /* 0x000fe40008011604 */
[----:B------:R-:W-:Y:S02]  /*0a10*/  UIADD3 UR4, UR4, 0x1000, URZ ;  /* 0x0000100004047890 */ /* 0x000fe4000fffe03f */
[----:B------:R-:W-:-:S02]  /*0a20*/  ULOP3.LUT UR6, UR6, 0x3fff, URZ, 0xc0, !UPT ;  /* 0x00003fff06067892 */ /* 0x000fc4000f8ec03f */
[----:B------:R-:W-:Y:S02]  /*0a30*/  USHF.R.U32.HI UR4, URZ, 0x4, UR4 ;  /* 0x000000043f047899 */ /* 0x000fe40008011604 */
[----:B------:R-:W-:Y:S02]  /*0a40*/  UIADD3 UR5, UP0, UR5, UR6, URZ ;  /* 0x0000000605057290 */ /* 0x000fe4000ff1e03f */
[----:B------:R-:W-:Y:S02]  /*0a50*/  ULOP3.LUT UR4, UR4, 0x3fff, URZ, 0xc0, !UPT ;  /* 0x00003fff04047892 */ /* 0x000fe4000f8ec03f */
[----:B------:R-:W-:Y:S02]  /*0a60*/  UIADD3.X UR7, URZ, URZ, URZ, UP0, !UPT ;  /* 0x0000003f3f077290 */ /* 0x000fe400087fe43f */
[----:B------:R-:W-:Y:S02]  /*0a70*/  ULOP3.LUT UR6, UR4, 0x800000, URZ, 0xfc, !UPT ;  /* 0x0080000004067892 */ /* 0x000fe4000f8efc3f */
[----:B------:R-:W-:-:S02]  /*0a80*/  ULOP3.LUT UR4, UR5, 0x800000, URZ, 0xfc, !UPT ;  /* 0x0080000005047892 */ /* 0x000fc4000f8efc3f */
[----:B------:R-:W-:-:S03]  /*0a90*/  ULOP3.LUT UR5, UR7, 0xc0000010, URZ, 0xfc, !UPT ;  /* 0xc000001007057892 */ /* 0x000fc6000f8efc3f */
[----:B------:R-:W-:-:S06]  /*0aa0*/  UMOV UR7, 0xc0000010 ;  /* 0xc000001000077882 */ /* 0x000fcc0000000000 */
[----:B------:R-:W-:Y:S03]  /*0ab0*/  HGMMA.64x64x16.F32.BF16 R24, gdesc[UR4], R24, gsb0 ;  /* 0x00e00000041879f0 */ /* 0x000fe60008001818 */
[----:B------:R-:W-:Y:S02]  /*0ac0*/  WARPGROUP.DEPBAR.LE gsb0, 0x1 ;  /* 0x00008000000079c5 */ /* 0x000fe40000010100 */
[----:B------:R-:W-:Y:S06]  /*0ad0*/  BAR.SYNC.DEFER_BLOCKING 0x0 ;  /* 0x0000000000007b1d */ /* 0x000fec0000010000 */
[----:B------:R-:W-:Y:S01]  /*0ae0*/  @!PT LDS RZ, [RZ] ;  /* 0x00000000fffff984 */ /* 0x000fe20000000800 */
[----:B------:R-:W-:Y:S01]  /*0af0*/  @!PT LDS RZ, [RZ] ;  /* 0x00000000fffff984 */ /* 0x000fe20000000800 */
[----:B------:R-:W-:Y:S01]  /*0b00*/  @!PT LDS RZ, [RZ] ;  /* 0x00000000fffff984 */ /* 0x000fe20000000800 */
[----:B------:R2:W-:Y:S04]  /*0b10*/  LDGSTS.E.BYPASS.128 [R11], desc[UR10][R8.64], !P0 ;  /* 0x00000000080b7fae */ /* 0x0005e8000c101c4a */
[----:B------:R-:W0:Y:S01]  /*0b20*/  LDGDEPBAR ;  /* 0x00000000000079af */ /* 0x000e220000000000 */
[----:B--2---:R-:W-:Y:S01]  /*0b30*/  IMAD.MOV.U32 R8, RZ, RZ, R16 ;  /* 0x000000ffff087224 */ /* 0x004fe200078e0010 */
[----:B------:R-:W-:Y:S01]  /*0b40*/  IADD3 R16, P1, R16, 0x20, RZ ;  /* 0x0000002010107810 */ /* 0x000fe20007f3e0ff */
[----:B------:R-:W-:-:S04]  /*0b50*/  IMAD.MOV.U32 R9, RZ, RZ, R19 ;  /* 0x000000ffff097224 */ /* 0x000fc800078e0013 */
[----:B------:R-:W-:Y:S01]  /*0b60*/  IMAD.X R19, RZ, RZ, R19, P1 ;  /* 0x000000ffff137224 */ /* 0x000fe200008e0613 */
[----:B------:R2:W-:Y:S04]  /*0b70*/  LDGSTS.E.BYPASS.128 [R11+0x1000], desc[UR10][R8.64], !P0 ;  /* 0x01000000080b7fae */ /* 0x0005e8000c101c4a */
[----:B------:R-:W0:Y:S01]  /*0b80*/  LDGDEPBAR ;  /* 0x00000000000079af */ /* 0x000e220000000000 */
[----:B------:R-:W-:Y:S05]  /*0b90*/  @!P0 BRA `(.L_x_0) ;  /* 0xfffffffc00448947 */ /* 0x000fea000383ffff */
[----:B------:R-:W-:Y:S02]  /*0ba0*/  WARPGROUP.DEPBAR.LE gsb0, 0x0 ;  /* 0x00008000000079c5 */ /* 0x000fe40000010000 */
[----:B------:R-:W-:-:S04]  /*0bb0*/  DEPBAR.LE SB0, 0x0 ;  /* 0x000080000000791a */ /* 0x000fc80000000000 */
[----:B--2---:R-:W-:Y:S01]  /*0bc0*/  IMAD.SHL.U32 R9, R6, 0x4, RZ ;  /* 0x0000000406097824 */ /* 0x004fe200078e00ff */
[----:B------:R-:W-:Y:S02]  /*0bd0*/  LOP3.LUT R8, R7, 0xf, RZ, 0xc0, !PT ;  /* 0x0000000f07087812 */ /* 0x000fe400078ec0ff */
[----:B------:R-:W-:Y:S02]  /*0be0*/  LOP3.LUT R4, R4, 0x3, RZ, 0xc0, !PT ;  /* 0x0000000304047812 */ /* 0x000fe400078ec0ff */
[----:B------:R-:W-:Y:S02]  /*0bf0*/  LOP3.LUT R9, R9, 0x8, RZ, 0xc0, !PT ;  /* 0x0000000809097812 */ /* 0x000fe400078ec0ff */
[----:B------:R-:W-:Y:S02]  /*0c00*/  F2FP.BF16.F32.PACK_AB R24, R25, R24 ;  /* 0x000000181918723e */ /* 0x000fe400000010ff */
[----:B------:R-:W-:Y:S01]  /*0c10*/  F2FP.BF16.F32.PACK_AB R25, R27, R26 ;  /* 0x0000001a1b19723e */ /* 0x000fe200000010ff */
[----:B------:R-:W-:Y:S01]  /*0c20*/  IMAD R9, R8, 0x48, R9 ;  /* 0x0000004808097824 */ /* 0x000fe200078e0209 */
[----:B------:R-:W-:-:S02]  /*0c30*/  F2FP.BF16.F32.PACK_AB R32, R33, R32 ;  /* 0x000000202120723e */ /* 0x000fc400000010ff */
[----:B------:R-:W-:Y:S01]  /*0c40*/  F2FP.BF16.F32.PACK_AB R26, R29, R28 ;  /* 0x0000001c1d1a723e */ /* 0x000fe200000010ff */
[----:B------:R-:W-:Y:S01]  /*0c50*/  IMAD R9, R4, 0x480, R9 ;  /* 0x0000048004097824 */ /* 0x000fe200078e0209 */
[----:B------:R-:W-:Y:S02]  /*0c60*/  F2FP.BF16.F32.PACK_AB R27, R31, R30 ;  /* 0x0000001e1f1b723e */ /* 0x000fe400000010ff */
[----:B------:R-:W-:Y:S02]  /*0c70*/  F2FP.BF16.F32.PACK_AB R33, R35, R34 ;  /* 0x000000222321723e */ /* 0x000fe400000010ff */
[----:B------:R-:W-:Y:S02]  /*0c80*/  F2FP.BF16.F32.PACK_AB R40, R41, R40 ;  /* 0x000000282928723e */ /* 0x000fe400000010ff */
[----:B------:R-:W-:Y:S01]  /*0c90*/  LEA R20, R9, UR8, 0x1 ;  /* 0x0000000809147c11 */ /* 0x000fe2000f8e08ff */
[----:B------:R-:W-:Y:S01]  /*0ca0*/  BAR.SYNC.DEFER_BLOCKING 0x0 ;  /* 0x0000000000007b1d */ /* 0x000fe20000010000 */
[----:B------:R-:W-:-:S02]  /*0cb0*/  F2FP.BF16.F32.PACK_AB R34, R37, R36 ;  /* 0x000000242522723e */ /* 0x000fc400000010ff */
[----:B------:R-:W-:Y:S02]  /*0cc0*/  F2FP.BF16.F32.PACK_AB R35, R39, R38 ;  /* 0x000000262723723e */ /* 0x000fe400000010ff */
[----:B------:R-:W-:Y:S02]  /*0cd0*/  F2FP.BF16.F32.PACK_AB R41, R43, R42 ;  /* 0x0000002a2b29723e */ /* 0x000fe400000010ff */
[----:B------:R-:W-:Y:S02]  /*0ce0*/  F2FP.BF16.F32.PACK_AB R48, R49, R48 ;  /* 0x000000303130723e */ /* 0x000fe400000010ff */
[----:B------:R-:W-:Y:S02]  /*0cf0*/  F2FP.BF16.F32.PACK_AB R42, R45, R44 ;  /* 0x0000002c2d2a723e */ /* 0x000fe400000010ff */
[----:B------:R-:W-:Y:S02]  /*0d00*/  F2FP.BF16.F32.PACK_AB R43, R47, R46 ;  /* 0x0000002e2f2b723e */ /* 0x000fe400000010ff */
[----:B------:R-:W-:-:S02]  /*0d10*/  F2FP.BF16.F32.PACK_AB R49, R51, R50 ;  /* 0x000000323331723e */ /* 0x000fc400000010ff */
[----:B------:R-:W-:Y:S02]  /*0d20*/  F2FP.BF16.F32.PACK_AB R50, R53, R52 ;  /* 0x000000343532723e */ /* 0x000fe400000010ff */
[----:B------:R-:W-:Y:S02]  /*0d30*/  F2FP.BF16.F32.PACK_AB R51, R55, R54 ;  /* 0x000000363733723e */ /* 0x000fe400000010ff */
[----:B------:R-:W-:Y:S02]  /*0d40*/  LOP3.LUT R7, R6, 0x3, RZ, 0xc0, !PT ;  /* 0x0000000306077812 */ /* 0x000fe400078ec0ff */
[----:B------:R-:W-:Y:S01]  /*0d50*/  LOP3.LUT R3, R3, 0x38, R0, 0xf8, !PT ;  /* 0x0000003803037812 */ /* 0x000fe200078ef800 */
[----:B------:R2:W-:Y:S02]  /*0d60*/  STSM.16.M88.4 [R20], R24 ;  /* 0x0000001814007844 */ /* 0x0005e40000000200 */
[----:B------:R-:W-:Y:S01]  /*0d70*/  IMAD R7, R4, 0x4, R7 ;  /* 0x0000000404077824 */ /* 0x000fe200078e0207 */
[----:B------:R-:W-:Y:S01]  /*0d80*/  LOP3.LUT R4, R0, 0x38, RZ, 0xc0, !PT ;  /* 0x0000003800047812 */ /* 0x000fe200078ec0ff */
[----:B------:R-:W-:Y:S01]  /*0d90*/  IMAD R23, R2, 0xc00, R3 ;  /* 0x00000c0002177824 */ /* 0x000fe200078e0203 */
[----:B------:R-:W-:Y:S01]  /*0da0*/  STSM.16.M88.4 [R20+0x20], R32 ;  /* 0x0000202014007844 */ /* 0x000fe20000000200 */
[----:B------:R-:W-:-:S02]  /*0db0*/  ISETP.GE.AND P0, PT, R3, 0xc00, PT ;  /* 0x00000c000300780c */ /* 0x000fc40003f06270 */
[----:B------:R-:W-:Y:S01]  /*0dc0*/  IMAD R4, R7, 0x48, R4 ;  /* 0x0000004807047824 */ /* 0x000fe200078e0204 */
[----:B------:R-:W-:Y:S01]  /*0dd0*/  STSM.16.M88.4 [R20+0x40], R40 ;  /* 0x0000402814007844 */ /* 0x000fe20000000200 */
[----:B------:R-:W3:Y:S01]  /*0de0*/  LDC.64 R6, c[0x0][0x220] ;  /* 0x00008800ff067b82 */ /* 0x000ee20000000a00 */
[----:B------:R-:W-:Y:S01]  /*0df0*/  LOP3.LUT R0, R2, 0x10, RZ, 0xfc, !PT ;  /* 0x0000001002007812 */ /* 0x000fe200078efcff */
[C---:B------:R-:W-:Y:S01]  /*0e00*/  VIADD R21, R23.reuse, 0xc000 ;  /* 0x0000c00017157836 */ /* 0x040fe20000000000 */
[----:B------:R4:W-:Y:S01]  /*0e10*/  STSM.16.M88.4 [R20+0x60], R48 ;  /* 0x0000603014007844 */ /* 0x0009e20000000200 */
[----:B------:R-:W-:Y:S02]  /*0e20*/  LEA R22, R4, UR8, 0x1 ;  /* 0x0000000804167c11 */ /* 0x000fe4000f8e08ff */
[C---:B------:R-:W-:Y:S02]  /*0e30*/  LOP3.LUT R4, R2.reuse, 0x20, RZ, 0xfc, !PT ;  /* 0x0000002002047812 */ /* 0x040fe400078efcff */
[----:B------:R-:W-:Y:S01]  /*0e40*/  BAR.SYNC.DEFER_BLOCKING 0x0 ;  /* 0x0000000000007b1d */ /* 0x000fe20000010000 */
[C---:B------:R-:W-:Y:S01]  /*0e50*/  ISETP.LT.AND P3, PT, R2.reuse, R5, !P0 ;  /* 0x000000050200720c */ /* 0x040fe20004761270 */
[----:B--2---:R-:W-:Y:S01]  /*0e60*/  VIADD R25, R23, 0x18000 ;  /* 0x0001800017197836 */ /* 0x004fe20000000000 */
[----:B------:R-:W-:-:S02]  /*0e70*/  LOP3.LUT R2, R2, 0x30, RZ, 0xfc, !PT ;  /* 0x0000003002027812 */ /* 0x000fc400078efcff */
[-C--:B------:R-:W-:Y:S02]  /*0e80*/  ISETP.LT.AND P2, PT, R0, R5.reuse, !P0 ;  /* 0x000000050000720c */ /* 0x080fe40004741270 */
[-C--:B------:R-:W-:Y:S02]  /*0e90*/  ISETP.LT.AND P1, PT, R4, R5.reuse, !P0 ;  /* 0x000000050400720c */ /* 0x080fe40004721270 */
[----:B------:R-:W-:Y:S01]  /*0ea0*/  ISETP.LT.AND P0, PT, R2, R5, !P0 ;  /* 0x000000050200720c */ /* 0x000fe20004701270 */
[----:B---3--:R-:W-:-:S04]  /*0eb0*/  IMAD.WIDE R2, R23, 0x2, R6 ;  /* 0x0000000217027825 */ /* 0x008fc800078e0206 */
[--C-:B------:R-:W-:Y:S01]  /*0ec0*/  IMAD.WIDE R4, R21, 0x2, R6.reuse ;  /* 0x0000000215047825 */ /* 0x100fe200078e0206 */
[----:B------:R-:W2:Y:S03]  /*0ed0*/  LDS.128 R16, [R22] ;  /* 0x0000000016107984 */ /* 0x000ea60000000c00 */
[----:B----4-:R-:W-:Y:S01]  /*0ee0*/  IMAD.WIDE R20, R25, 0x2, R6 ;  /* 0x0000000219147825 */ /* 0x010fe200078e0206 */
[----:B------:R-:W3:Y:S04]  /*0ef0*/  LDS.128 R12, [R22+0x900] ;  /* 0x00090000160c7984 */ /* 0x000ee80000000c00 */
[----:B------:R-:W4:Y:S04]  /*0f00*/  LDS.128 R8, [R22+0x1200] ;  /* 0x0012000016087984 */ /* 0x000f280000000c00 */
[----:B--2---:R2:W-:Y:S04]  /*0f10*/  @P3 STG.E.128 desc[UR10][R2.64], R16 ;  /* 0x0000001002003986 */ /* 0x0045e8000c101d0a */
[----:B---3--:R2:W-:Y:S04]  /*0f20*/  @P2 STG.E.128 desc[UR10][R4.64], R12 ;  /* 0x0000000c04002986 */ /* 0x0085e8000c101d0a */
[----:B----4-:R2:W-:Y:S01]  /*0f30*/  @P1 STG.E.128 desc[UR10][R20.64], R8 ;  /* 0x0000000814001986 */ /* 0x0105e2000c101d0a */
[----:B------:R-:W-:Y:S05]  /*0f40*/  @!P0 EXIT ;  /* 0x000000000000894d */ /* 0x000fea0003800000 */
[----:B--2---:R-:W1:Y:S01]  /*0f50*/  LDS.128 R8, [R22+0x1b00] ;  /* 0x001b000016087984 */ /* 0x004e620000000c00 */
[----:B------:R-:W-:-:S04]  /*0f60*/  VIADD R23, R23, 0x24000 ;  /* 0x0002400017177836 */ /* 0x000fc80000000000 */
[----:B------:R-:W-:-:S05]  /*0f70*/  IMAD.WIDE R6, R23, 0x2, R6 ;  /* 0x0000000217067825 */ /* 0x000fca00078e0206 */
[----:B-1----:R-:W-:Y:S01]  /*0f80*/  STG.E.128 desc[UR10][R6.64], R8 ;  /* 0x0000000806007986 */ /* 0x002fe2000c101d0a */
[----:B------:R-:W-:Y:S05]  /*0f90*/  EXIT ;  /* 0x000000000000794d */ /* 0x000fea0003800000 */
.L_x_1:
[----:B------:R-:W-:-:S00]  /*0fa0*/  BRA `(.L_x_1) ;  /* 0xfffffffc00fc7947 */ /* 0x000fc0000383ffff */
[----:B------:R-:W-:-:S00]  /*0fb0*/  NOP ;  /* 0x0000000000007918 */ /* 0x000fc00000000000 */
        /* <DEDUP_REMOVED lines=12> */
.L_x_2:


//--------------------- .nv.shared.triton_mm      --------------------------
	.section	.nv.shared.triton_mm,"aw",@nobits
	.sectionflags	@""
	.align	16
	.zero		1024


//--------------------- .nv.constant0.triton_mm   --------------------------
	.section	.nv.constant0.triton_mm,"a",@progbits
	.sectionflags	@""
	.align	4
.nv.constant0.triton_mm:
	.zero		560
